//
// Generated by NVIDIA NVVM Compiler
//
// Compiler Build ID: CL-36424714
// Cuda compilation tools, release 13.0, V13.0.88
// Based on NVVM 20.0.0
//

.version 9.0
.target sm_100
.address_size 64

	// .globl	_Z7barrierv

.visible .entry _Z7barrierv()
{


	bar.sync 	0;
	ret;

}


// ===== COMPILED SASS (sm_100) =====

	.target	sm_100

	.elftype	@"ET_EXEC"


//--------------------- .note.nv.tkinfo           --------------------------
	.section	.note.nv.tkinfo,"",@"SHT_NOTE"
	.sectionflags	@"SHF_NOTE_NV_TKINFO"
	.tkinfo
        /*0018*/ 	.word	0x00000002
        /*0030*/ 	.string	""
        /*0030*/ 	.string	"ptxas"
        /*0030*/ 	.string	"Cuda compilation tools, release 13.0, V13.0.88"
        /*0030*/ 	.string	"Build cuda_13.0.r13.0/compiler.36424714_0"
        /*0030*/ 	.string	"-arch sm_100 -m 64 "



//--------------------- .note.nv.cuinfo           --------------------------
	.section	.note.nv.cuinfo,"",@"SHT_NOTE"
	.sectionflags	@"SHF_NOTE_NV_CUINFO"
        /*0018*/ 	.short	0x0002
        /*001a*/ 	.short	0x0064
        /*001c*/ 	.short	0x0082
	.zero		2


//--------------------- .nv.info                  --------------------------
	.section	.nv.info,"",@"SHT_CUDA_INFO"
	.align	4


	//----- nvinfo : EIATTR_REGCOUNT
	.align		4
        /*0000*/ 	.byte	0x04, 0x2f
        /*0002*/ 	.short	(.L_1 - .L_0)
	.align		4
.L_0:
        /*0004*/ 	.word	index@(_Z7barrierv)
        /*0008*/ 	.word	0x00000004


	//----- nvinfo : EIATTR_FRAME_SIZE
	.align		4
.L_1:
        /*000c*/ 	.byte	0x04, 0x11
        /*000e*/ 	.short	(.L_3 - .L_2)
	.align		4
.L_2:
        /*0010*/ 	.word	index@(_Z7barrierv)
        /*0014*/ 	.word	0x00000000


	//----- nvinfo : EIATTR_MIN_STACK_SIZE
	.align		4
.L_3:
        /*0018*/ 	.byte	0x04, 0x12
        /*001a*/ 	.short	(.L_5 - .L_4)
	.align		4
.L_4:
        /*001c*/ 	.word	index@(_Z7barrierv)
        /*0020*/ 	.word	0x00000000
.L_5:


//--------------------- .nv.compat                --------------------------
	.section	.nv.compat,"",@"SHT_CUDA_COMPAT_INFO"
	.align	4
        /*0000*/ 	.byte	0x02, 0x09, 0x00, 0x00, 0x02, 0x02, 0x01, 0x00, 0x02, 0x05, 0x05, 0x00, 0x03, 0x07, 0x01, 0x01
        /*0010*/ 	.byte	0x02, 0x03, 0x00, 0x00, 0x02, 0x06, 0x01, 0x00, 0x04, 0x0b, 0x08, 0x00, 0x09, 0x00, 0x00, 0x00
        /*0020*/ 	.byte	0x00, 0x00, 0x00, 0x00


//--------------------- .nv.info._Z7barrierv      --------------------------
	.section	.nv.info._Z7barrierv,"",@"SHT_CUDA_INFO"
	.sectionflags	@""
	.align	4


	//----- nvinfo : EIATTR_CUDA_API_VERSION
	.align		4
        /*0000*/ 	.byte	0x04, 0x37
        /*0002*/ 	.short	(.L_7 - .L_6)
.L_6:
        /*0004*/ 	.word	0x00000082


	//----- nvinfo : EIATTR_SPARSE_MMA_MASK
	.align		4
.L_7:
        /*0008*/ 	.byte	0x03, 0x50
        /*000a*/ 	.short	0x0000


	//----- nvinfo : EIATTR_MAXREG_COUNT
	.align		4
        /*000c*/ 	.byte	0x03, 0x1b
        /*000e*/ 	.short	0x00ff


	//----- nvinfo : EIATTR_NUM_BARRIERS
	.align		4
        /*0010*/ 	.byte	0x02, 0x4c
        /*0012*/ 	.byte	0x01
	.zero		1


	//----- nvinfo : EIATTR_MERCURY_ISA_VERSION
	.align		4
        /*0014*/ 	.byte	0x03, 0x5f
        /*0016*/ 	.short	0x0101


	//----- nvinfo : EIATTR_VRC_CTA_INIT_COUNT
	.align		4
        /*0018*/ 	.byte	0x02, 0x4a
	.zero		1
	.zero		1


	//----- nvinfo : EIATTR_EXIT_INSTR_OFFSETS
	.align		4
        /*001c*/ 	.byte	0x04, 0x1c
        /*001e*/ 	.short	(.L_9 - .L_8)


	//   ....[0]....
.L_8:
        /*0020*/ 	.word	0x00000020


	//----- nvinfo : EIATTR_SW_WAR
	.align		4
.L_9:
        /*0024*/ 	.byte	0x04, 0x36
        /*0026*/ 	.short	(.L_11 - .L_10)
.L_10:
        /*0028*/ 	.word	0x00000008
.L_11:


//--------------------- .nv.callgraph             --------------------------
	.section	.nv.callgraph,"",@"SHT_CUDA_CALLGRAPH"
	.align	4
	.sectionentsize	8
	.align		4
        /*0000*/ 	.word	0x00000000
	.align		4
        /*0004*/ 	.word	0xffffffff
	.align		4
        /*0008*/ 	.word	0x00000000
	.align		4
        /*000c*/ 	.word	0xfffffffe
	.align		4
        /*0010*/ 	.word	0x00000000
	.align		4
        /*0014*/ 	.word	0xfffffffd
	.align		4
        /*0018*/ 	.word	0x00000000
	.align		4
        /*001c*/ 	.word	0xfffffffc


//--------------------- .text._Z7barrierv         --------------------------
	.section	.text._Z7barrierv,"ax",@progbits
	.align	128
        .global         _Z7barrierv
        .type           _Z7barrierv,@function
        .size           _Z7barrierv,(.L_x_1 - _Z7barrierv)
        .other          _Z7barrierv,@"STO_CUDA_ENTRY STV_DEFAULT"
_Z7barrierv:
.text._Z7barrierv:
[----:B------:R-:W-:Y:S08]  /*0000*/  LDC R1, c[0x0][0x37c] ;  /* 0x0000df00ff017b82 */ /* 0x000ff00000000800 */
[----:B------:R-:W-:Y:S06]  /*0010*/  BAR.SYNC.DEFER_BLOCKING 0x0 ;  /* 0x0000000000007b1d */ /* 0x000fec0000010000 */
[----:B------:R-:W-:Y:S05]  /*0020*/  EXIT ;  /* 0x000000000000794d */ /* 0x000fea0003800000 */
.L_x_0:
[----:B------:R-:W-:-:S00]  /*0030*/  BRA `(.L_x_0) ;  /* 0xfffffffc00fc7947 */ /* 0x000fc0000383ffff */
[----:B------:R-:W-:-:S00]  /*0040*/  NOP ;  /* 0x0000000000007918 */ /* 0x000fc00000000000 */
        /* <DEDUP_REMOVED lines=11> */
.L_x_1:


//--------------------- .nv.shared.reserved.0     --------------------------
	.section	.nv.shared.reserved.0,"aw",@nobits
	.weak		__nv_reservedSMEM_offset_0_alias
	.size		__nv_reservedSMEM_offset_0_alias, 0, 64
	.other		__nv_reservedSMEM_offset_0_alias,@"STO_CUDA_RESERVED_SHARED STV_DEFAULT"
__nv_reservedSMEM_offset_0_alias:
	.zero		0
	.zero		64


//--------------------- .nv.constant0._Z7barrierv --------------------------
	.section	.nv.constant0._Z7barrierv,"a",@progbits
	.sectionflags	@""
	.align	4
.nv.constant0._Z7barrierv:
	.zero		896


//--------------------- SYMBOLS --------------------------

	.type		.nv.reservedSmem.offset0,@object
	.size		.nv.reservedSmem.offset0,0x4
